//
// Generated by NVIDIA NVVM Compiler
//
// Compiler Build ID: CL-36424714
// Cuda compilation tools, release 13.0, V13.0.88
// Based on NVVM 20.0.0
//

.version 9.0
.target sm_100
.address_size 64

	// .globl	_Z14matrixMulTiledPiS_S_i
// _ZZ14matrixMulTiledPiS_S_iE5tileA has been demoted
// _ZZ14matrixMulTiledPiS_S_iE5tileB has been demoted

.visible .entry _Z14matrixMulTiledPiS_S_i(
	.param .u64 .ptr .align 1 _Z14matrixMulTiledPiS_S_i_param_0,
	.param .u64 .ptr .align 1 _Z14matrixMulTiledPiS_S_i_param_1,
	.param .u64 .ptr .align 1 _Z14matrixMulTiledPiS_S_i_param_2,
	.param .u32 _Z14matrixMulTiledPiS_S_i_param_3
)
{
	.reg .pred 	%p<19>;
	.reg .b32 	%r<188>;
	.reg .b64 	%rd<13>;
	// demoted variable
	.shared .align 4 .b8 _ZZ14matrixMulTiledPiS_S_iE5tileA[64];
	// demoted variable
	.shared .align 4 .b8 _ZZ14matrixMulTiledPiS_S_iE5tileB[64];
	ld.param.u64 	%rd4, [_Z14matrixMulTiledPiS_S_i_param_0];
	ld.param.u64 	%rd5, [_Z14matrixMulTiledPiS_S_i_param_1];
	ld.param.u64 	%rd3, [_Z14matrixMulTiledPiS_S_i_param_2];
	ld.param.u32 	%r54, [_Z14matrixMulTiledPiS_S_i_param_3];
	cvta.to.global.u64 	%rd1, %rd5;
	cvta.to.global.u64 	%rd2, %rd4;
	mov.u32 	%r56, %ctaid.y;
	mov.u32 	%r1, %tid.y;
	mad.lo.s32 	%r2, %r54, %r56, %r1;
	mov.u32 	%r57, %ctaid.x;
	mov.u32 	%r3, %tid.x;
	mad.lo.s32 	%r4, %r54, %r57, %r3;
	shl.b32 	%r58, %r1, 4;
	mov.u32 	%r59, _ZZ14matrixMulTiledPiS_S_iE5tileA;
	add.s32 	%r5, %r59, %r58;
	shl.b32 	%r60, %r3, 2;
	add.s32 	%r6, %r5, %r60;
	mul.lo.s32 	%r7, %r2, 200;
	mov.u32 	%r61, _ZZ14matrixMulTiledPiS_S_iE5tileB;
	add.s32 	%r9, %r61, %r60;
	add.s32 	%r8, %r9, %r58;
	and.b32  	%r10, %r54, 15;
	and.b32  	%r11, %r54, 7;
	add.s32 	%r12, %r11, -1;
	and.b32  	%r13, %r54, 2147483632;
	and.b32  	%r14, %r54, 3;
	neg.s32 	%r15, %r13;
	add.s32 	%r16, %r5, 32;
	add.s32 	%r17, %r9, 128;
	mov.b32 	%r170, 0;
	mov.u32 	%r187, %r170;
$L__BB0_1:
	setp.gt.s32 	%p1, %r2, 199;
	add.s32 	%r20, %r170, %r3;
	setp.gt.u32 	%p2, %r20, 199;
	mov.b32 	%r172, 0;
	or.pred  	%p3, %p1, %p2;
	@%p3 bra 	$L__BB0_3;
	add.s32 	%r63, %r20, %r7;
	mul.wide.u32 	%rd6, %r63, 4;
	add.s64 	%rd7, %rd2, %rd6;
	ld.global.u32 	%r172, [%rd7];
$L__BB0_3:
	setp.gt.s32 	%p4, %r4, 199;
	st.shared.u32 	[%r6], %r172;
	add.s32 	%r23, %r170, %r1;
	setp.gt.u32 	%p5, %r23, 199;
	mov.b32 	%r173, 0;
	or.pred  	%p6, %p4, %p5;
	@%p6 bra 	$L__BB0_5;
	mad.lo.s32 	%r65, %r23, 200, %r4;
	mul.wide.u32 	%rd8, %r65, 4;
	add.s64 	%rd9, %rd1, %rd8;
	ld.global.u32 	%r173, [%rd9];
$L__BB0_5:
	setp.lt.s32 	%p7, %r54, 1;
	st.shared.u32 	[%r8], %r173;
	bar.sync 	0;
	@%p7 bra 	$L__BB0_19;
	setp.lt.u32 	%p8, %r54, 16;
	mov.b32 	%r182, 0;
	@%p8 bra 	$L__BB0_9;
	mov.u32 	%r174, %r17;
	mov.u32 	%r175, %r16;
	mov.u32 	%r176, %r15;
$L__BB0_8:
	.pragma "nounroll";
	ld.shared.u32 	%r68, [%r175+-32];
	ld.shared.u32 	%r69, [%r174+-128];
	mad.lo.s32 	%r70, %r69, %r68, %r187;
	ld.shared.u32 	%r71, [%r175+-28];
	ld.shared.u32 	%r72, [%r174+-112];
	mad.lo.s32 	%r73, %r72, %r71, %r70;
	ld.shared.u32 	%r74, [%r175+-24];
	ld.shared.u32 	%r75, [%r174+-96];
	mad.lo.s32 	%r76, %r75, %r74, %r73;
	ld.shared.u32 	%r77, [%r175+-20];
	ld.shared.u32 	%r78, [%r174+-80];
	mad.lo.s32 	%r79, %r78, %r77, %r76;
	ld.shared.u32 	%r80, [%r175+-16];
	ld.shared.u32 	%r81, [%r174+-64];
	mad.lo.s32 	%r82, %r81, %r80, %r79;
	ld.shared.u32 	%r83, [%r175+-12];
	ld.shared.u32 	%r84, [%r174+-48];
	mad.lo.s32 	%r85, %r84, %r83, %r82;
	ld.shared.u32 	%r86, [%r175+-8];
	ld.shared.u32 	%r87, [%r174+-32];
	mad.lo.s32 	%r88, %r87, %r86, %r85;
	ld.shared.u32 	%r89, [%r175+-4];
	ld.shared.u32 	%r90, [%r174+-16];
	mad.lo.s32 	%r91, %r90, %r89, %r88;
	ld.shared.u32 	%r92, [%r175];
	ld.shared.u32 	%r93, [%r174];
	mad.lo.s32 	%r94, %r93, %r92, %r91;
	ld.shared.u32 	%r95, [%r175+4];
	ld.shared.u32 	%r96, [%r174+16];
	mad.lo.s32 	%r97, %r96, %r95, %r94;
	ld.shared.u32 	%r98, [%r175+8];
	ld.shared.u32 	%r99, [%r174+32];
	mad.lo.s32 	%r100, %r99, %r98, %r97;
	ld.shared.u32 	%r101, [%r175+12];
	ld.shared.u32 	%r102, [%r174+48];
	mad.lo.s32 	%r103, %r102, %r101, %r100;
	ld.shared.u32 	%r104, [%r175+16];
	ld.shared.u32 	%r105, [%r174+64];
	mad.lo.s32 	%r106, %r105, %r104, %r103;
	ld.shared.u32 	%r107, [%r175+20];
	ld.shared.u32 	%r108, [%r174+80];
	mad.lo.s32 	%r109, %r108, %r107, %r106;
	ld.shared.u32 	%r110, [%r175+24];
	ld.shared.u32 	%r111, [%r174+96];
	mad.lo.s32 	%r112, %r111, %r110, %r109;
	ld.shared.u32 	%r113, [%r175+28];
	ld.shared.u32 	%r114, [%r174+112];
	mad.lo.s32 	%r187, %r114, %r113, %r112;
	add.s32 	%r176, %r176, 16;
	add.s32 	%r175, %r175, 64;
	add.s32 	%r174, %r174, 256;
	setp.ne.s32 	%p9, %r176, 0;
	mov.u32 	%r182, %r13;
	@%p9 bra 	$L__BB0_8;
$L__BB0_9:
	setp.eq.s32 	%p10, %r10, 0;
	@%p10 bra 	$L__BB0_19;
	add.s32 	%r116, %r10, -1;
	setp.lt.u32 	%p11, %r116, 7;
	@%p11 bra 	$L__BB0_12;
	shl.b32 	%r117, %r182, 2;
	add.s32 	%r118, %r5, %r117;
	ld.shared.u32 	%r119, [%r118];
	shl.b32 	%r120, %r182, 4;
	add.s32 	%r121, %r9, %r120;
	ld.shared.u32 	%r122, [%r121];
	mad.lo.s32 	%r123, %r122, %r119, %r187;
	ld.shared.u32 	%r124, [%r118+4];
	ld.shared.u32 	%r125, [%r121+16];
	mad.lo.s32 	%r126, %r125, %r124, %r123;
	ld.shared.u32 	%r127, [%r118+8];
	ld.shared.u32 	%r128, [%r121+32];
	mad.lo.s32 	%r129, %r128, %r127, %r126;
	ld.shared.u32 	%r130, [%r118+12];
	ld.shared.u32 	%r131, [%r121+48];
	mad.lo.s32 	%r132, %r131, %r130, %r129;
	ld.shared.u32 	%r133, [%r118+16];
	ld.shared.u32 	%r134, [%r121+64];
	mad.lo.s32 	%r135, %r134, %r133, %r132;
	ld.shared.u32 	%r136, [%r118+20];
	ld.shared.u32 	%r137, [%r121+80];
	mad.lo.s32 	%r138, %r137, %r136, %r135;
	ld.shared.u32 	%r139, [%r118+24];
	ld.shared.u32 	%r140, [%r121+96];
	mad.lo.s32 	%r141, %r140, %r139, %r138;
	ld.shared.u32 	%r142, [%r118+28];
	ld.shared.u32 	%r143, [%r121+112];
	mad.lo.s32 	%r187, %r143, %r142, %r141;
	add.s32 	%r182, %r182, 8;
$L__BB0_12:
	setp.eq.s32 	%p12, %r11, 0;
	@%p12 bra 	$L__BB0_19;
	setp.lt.u32 	%p13, %r12, 3;
	@%p13 bra 	$L__BB0_15;
	shl.b32 	%r145, %r182, 2;
	add.s32 	%r146, %r5, %r145;
	ld.shared.u32 	%r147, [%r146];
	shl.b32 	%r148, %r182, 4;
	add.s32 	%r149, %r9, %r148;
	ld.shared.u32 	%r150, [%r149];
	mad.lo.s32 	%r151, %r150, %r147, %r187;
	ld.shared.u32 	%r152, [%r146+4];
	ld.shared.u32 	%r153, [%r149+16];
	mad.lo.s32 	%r154, %r153, %r152, %r151;
	ld.shared.u32 	%r155, [%r146+8];
	ld.shared.u32 	%r156, [%r149+32];
	mad.lo.s32 	%r157, %r156, %r155, %r154;
	ld.shared.u32 	%r158, [%r146+12];
	ld.shared.u32 	%r159, [%r149+48];
	mad.lo.s32 	%r187, %r159, %r158, %r157;
	add.s32 	%r182, %r182, 4;
$L__BB0_15:
	setp.eq.s32 	%p14, %r14, 0;
	@%p14 bra 	$L__BB0_19;
	setp.eq.s32 	%p15, %r14, 1;
	shl.b32 	%r160, %r182, 2;
	add.s32 	%r47, %r5, %r160;
	ld.shared.u32 	%r161, [%r47];
	shl.b32 	%r162, %r182, 4;
	add.s32 	%r48, %r9, %r162;
	ld.shared.u32 	%r163, [%r48];
	mad.lo.s32 	%r187, %r163, %r161, %r187;
	@%p15 bra 	$L__BB0_19;
	setp.eq.s32 	%p16, %r14, 2;
	ld.shared.u32 	%r164, [%r47+4];
	ld.shared.u32 	%r165, [%r48+16];
	mad.lo.s32 	%r187, %r165, %r164, %r187;
	@%p16 bra 	$L__BB0_19;
	ld.shared.u32 	%r166, [%r47+8];
	ld.shared.u32 	%r167, [%r48+32];
	mad.lo.s32 	%r187, %r167, %r166, %r187;
$L__BB0_19:
	bar.sync 	0;
	add.s32 	%r170, %r170, %r54;
	setp.lt.s32 	%p17, %r170, 200;
	@%p17 bra 	$L__BB0_1;
	max.s32 	%r168, %r2, %r4;
	setp.gt.s32 	%p18, %r168, 199;
	@%p18 bra 	$L__BB0_22;
	add.s32 	%r169, %r7, %r4;
	cvta.to.global.u64 	%rd10, %rd3;
	mul.wide.s32 	%rd11, %r169, 4;
	add.s64 	%rd12, %rd10, %rd11;
	st.global.u32 	[%rd12], %r187;
$L__BB0_22:
	ret;

}


// ===== COMPILED SASS (sm_100) =====

	.target	sm_100

	.elftype	@"ET_EXEC"


//--------------------- .note.nv.tkinfo           --------------------------
	.section	.note.nv.tkinfo,"",@"SHT_NOTE"
	.sectionflags	@"SHF_NOTE_NV_TKINFO"
	.tkinfo
        /*0018*/ 	.word	0x00000002
        /*0030*/ 	.string	""
        /*0030*/ 	.string	"ptxas"
        /*0030*/ 	.string	"Cuda compilation tools, release 13.0, V13.0.88"
        /*0030*/ 	.string	"Build cuda_13.0.r13.0/compiler.36424714_0"
        /*0030*/ 	.string	"-arch sm_100 -m 64 "



//--------------------- .note.nv.cuinfo           --------------------------
	.section	.note.nv.cuinfo,"",@"SHT_NOTE"
	.sectionflags	@"SHF_NOTE_NV_CUINFO"
        /*0018*/ 	.short	0x0002
        /*001a*/ 	.short	0x0064
        /*001c*/ 	.short	0x0082
	.zero		2


//--------------------- .nv.info                  --------------------------
	.section	.nv.info,"",@"SHT_CUDA_INFO"
	.align	4


	//----- nvinfo : EIATTR_REGCOUNT
	.align		4
        /*0000*/ 	.byte	0x04, 0x2f
        /*0002*/ 	.short	(.L_1 - .L_0)
	.align		4
.L_0:
        /*0004*/ 	.word	index@(_Z14matrixMulTiledPiS_S_i)
        /*0008*/ 	.word	0x0000001e


	//----- nvinfo : EIATTR_FRAME_SIZE
	.align		4
.L_1:
        /*000c*/ 	.byte	0x04, 0x11
        /*000e*/ 	.short	(.L_3 - .L_2)
	.align		4
.L_2:
        /*0010*/ 	.word	index@(_Z14matrixMulTiledPiS_S_i)
        /*0014*/ 	.word	0x00000000


	//----- nvinfo : EIATTR_MIN_STACK_SIZE
	.align		4
.L_3:
        /*0018*/ 	.byte	0x04, 0x12
        /*001a*/ 	.short	(.L_5 - .L_4)
	.align		4
.L_4:
        /*001c*/ 	.word	index@(_Z14matrixMulTiledPiS_S_i)
        /*0020*/ 	.word	0x00000000
.L_5:


//--------------------- .nv.compat                --------------------------
	.section	.nv.compat,"",@"SHT_CUDA_COMPAT_INFO"
	.align	4
        /*0000*/ 	.byte	0x02, 0x09, 0x00, 0x00, 0x02, 0x02, 0x01, 0x00, 0x02, 0x05, 0x05, 0x00, 0x03, 0x07, 0x01, 0x01
        /*0010*/ 	.byte	0x02, 0x03, 0x00, 0x00, 0x02, 0x06, 0x01, 0x00, 0x04, 0x0b, 0x08, 0x00, 0x09, 0x00, 0x00, 0x00
        /*0020*/ 	.byte	0x00, 0x00, 0x00, 0x00


//--------------------- .nv.info._Z14matrixMulTiledPiS_S_i --------------------------
	.section	.nv.info._Z14matrixMulTiledPiS_S_i,"",@"SHT_CUDA_INFO"
	.sectionflags	@""
	.align	4


	//----- nvinfo : EIATTR_CUDA_API_VERSION
	.align		4
        /*0000*/ 	.byte	0x04, 0x37
        /*0002*/ 	.short	(.L_7 - .L_6)
.L_6:
        /*0004*/ 	.word	0x00000082


	//----- nvinfo : EIATTR_KPARAM_INFO
	.align		4
.L_7:
        /*0008*/ 	.byte	0x04, 0x17
        /*000a*/ 	.short	(.L_9 - .L_8)
.L_8:
        /*000c*/ 	.word	0x00000000
        /*0010*/ 	.short	0x0003
        /*0012*/ 	.short	0x0018
        /*0014*/ 	.byte	0x00, 0xf0, 0x11, 0x00


	//----- nvinfo : EIATTR_KPARAM_INFO
	.align		4
.L_9:
        /*0018*/ 	.byte	0x04, 0x17
        /*001a*/ 	.short	(.L_11 - .L_10)
.L_10:
        /*001c*/ 	.word	0x00000000
        /*0020*/ 	.short	0x0002
        /*0022*/ 	.short	0x0010
        /*0024*/ 	.byte	0x00, 0xf5, 0x21, 0x00


	//----- nvinfo : EIATTR_KPARAM_INFO
	.align		4
.L_11:
        /*0028*/ 	.byte	0x04, 0x17
        /*002a*/ 	.short	(.L_13 - .L_12)
.L_12:
        /*002c*/ 	.word	0x00000000
        /*0030*/ 	.short	0x0001
        /*0032*/ 	.short	0x0008
        /*0034*/ 	.byte	0x00, 0xf5, 0x21, 0x00


	//----- nvinfo : EIATTR_KPARAM_INFO
	.align		4
.L_13:
        /*0038*/ 	.byte	0x04, 0x17
        /*003a*/ 	.short	(.L_15 - .L_14)
.L_14:
        /*003c*/ 	.word	0x00000000
        /*0040*/ 	.short	0x0000
        /*0042*/ 	.short	0x0000
        /*0044*/ 	.byte	0x00, 0xf5, 0x21, 0x00


	//----- nvinfo : EIATTR_SPARSE_MMA_MASK
	.align		4
.L_15:
        /*0048*/ 	.byte	0x03, 0x50
        /*004a*/ 	.short	0x0000


	//----- nvinfo : EIATTR_MAXREG_COUNT
	.align		4
        /*004c*/ 	.byte	0x03, 0x1b
        /*004e*/ 	.short	0x00ff


	//----- nvinfo : EIATTR_NUM_BARRIERS
	.align		4
        /*0050*/ 	.byte	0x02, 0x4c
        /*0052*/ 	.byte	0x01
	.zero		1


	//----- nvinfo : EIATTR_MERCURY_ISA_VERSION
	.align		4
        /*0054*/ 	.byte	0x03, 0x5f
        /*0056*/ 	.short	0x0101


	//----- nvinfo : EIATTR_UNUSED_LOAD_BYTE_OFFSET
	.align		4
        /*0058*/ 	.byte	0x04, 0x44
        /*005a*/ 	.short	(.L_17 - .L_16)


	//   ....[0]....
.L_16:
        /*005c*/ 	.word	0x00000910
        /*0060*/ 	.word	0x00000fff


	//----- nvinfo : EIATTR_VRC_CTA_INIT_COUNT
	.align		4
.L_17:
        /*0064*/ 	.byte	0x02, 0x4a
	.zero		1
	.zero		1


	//----- nvinfo : EIATTR_EXIT_INSTR_OFFSETS
	.align		4
        /*0068*/ 	.byte	0x04, 0x1c
        /*006a*/ 	.short	(.L_19 - .L_18)


	//   ....[0]....
.L_18:
        /*006c*/ 	.word	0x00000a00


	//   ....[1]....
        /*0070*/ 	.word	0x00000a50


	//----- nvinfo : EIATTR_CBANK_PARAM_SIZE
	.align		4
.L_19:
        /*0074*/ 	.byte	0x03, 0x19
        /*0076*/ 	.short	0x001c


	//----- nvinfo : EIATTR_PARAM_CBANK
	.align		4
        /*0078*/ 	.byte	0x04, 0x0a
        /*007a*/ 	.short	(.L_21 - .L_20)
	.align		4
.L_20:
        /*007c*/ 	.word	index@(.nv.constant0._Z14matrixMulTiledPiS_S_i)
        /*0080*/ 	.short	0x0380
        /*0082*/ 	.short	0x001c


	//----- nvinfo : EIATTR_SW_WAR
	.align		4
.L_21:
        /*0084*/ 	.byte	0x04, 0x36
        /*0086*/ 	.short	(.L_23 - .L_22)
.L_22:
        /*0088*/ 	.word	0x00000008
.L_23:


//--------------------- .nv.callgraph             --------------------------
	.section	.nv.callgraph,"",@"SHT_CUDA_CALLGRAPH"
	.align	4
	.sectionentsize	8
	.align		4
        /*0000*/ 	.word	0x00000000
	.align		4
        /*0004*/ 	.word	0xffffffff
	.align		4
        /*0008*/ 	.word	0x00000000
	.align		4
        /*000c*/ 	.word	0xfffffffe
	.align		4
        /*0010*/ 	.word	0x00000000
	.align		4
        /*0014*/ 	.word	0xfffffffd
	.align		4
        /*0018*/ 	.word	0x00000000
	.align		4
        /*001c*/ 	.word	0xfffffffc


//--------------------- .text._Z14matrixMulTiledPiS_S_i --------------------------
	.section	.text._Z14matrixMulTiledPiS_S_i,"ax",@progbits
	.align	128
        .global         _Z14matrixMulTiledPiS_S_i
        .type           _Z14matrixMulTiledPiS_S_i,@function
        .size           _Z14matrixMulTiledPiS_S_i,(.L_x_7 - _Z14matrixMulTiledPiS_S_i)
        .other          _Z14matrixMulTiledPiS_S_i,@"STO_CUDA_ENTRY STV_DEFAULT"
_Z14matrixMulTiledPiS_S_i:
.text._Z14matrixMulTiledPiS_S_i:
[----:B------:R-:W-:Y:S01]  /*0000*/  LDC R1, c[0x0][0x37c] ;  /* 0x0000df00ff017b82 */ /* 0x000fe20000000800 */
[----:B------:R-:W0:Y:S07]  /*0010*/  S2R R2, SR_TID.X ;  /* 0x0000000000027919 */ /* 0x000e2e0000002100 */
[----:B------:R-:W1:Y:S01]  /*0020*/  S2UR UR6, SR_CgaCtaId ;  /* 0x00000000000679c3 */ /* 0x000e620000008800 */
[----:B------:R-:W-:Y:S01]  /*0030*/  UMOV UR4, 0x400 ;  /* 0x0000040000047882 */ /* 0x000fe20000000000 */
[----:B------:R-:W-:Y:S01]  /*0040*/  HFMA2 R27, -RZ, RZ, 0, 0 ;  /* 0x00000000ff1b7431 */ /* 0x000fe200000001ff */
[----:B------:R-:W2:Y:S01]  /*0050*/  S2R R0, SR_TID.Y ;  /* 0x0000000000007919 */ /* 0x000ea20000002200 */
[----:B------:R-:W-:Y:S01]  /*0060*/  UIADD3 UR5, UPT, UPT, UR4, 0x40, URZ ;  /* 0x0000004004057890 */ /* 0x000fe2000fffe0ff */
[----:B------:R-:W3:Y:S03]  /*0070*/  LDCU.64 UR8, c[0x0][0x358] ;  /* 0x00006b00ff0877ac */ /* 0x000ee60008000a00 */
[----:B------:R-:W4:Y:S08]  /*0080*/  LDC R3, c[0x0][0x398] ;  /* 0x0000e600ff037b82 */ /* 0x000f300000000800 */
[----:B------:R-:W5:Y:S08]  /*0090*/  S2UR UR7, SR_CTAID.Y ;  /* 0x00000000000779c3 */ /* 0x000f700000002600 */
[----:B------:R-:W3:Y:S01]  /*00a0*/  S2UR UR10, SR_CTAID.X ;  /* 0x00000000000a79c3 */ /* 0x000ee20000002500 */
[----:B-1----:R-:W-:-:S02]  /*00b0*/  ULEA UR5, UR6, UR5, 0x18 ;  /* 0x0000000506057291 */ /* 0x002fc4000f8ec0ff */
[----:B------:R-:W-:-:S04]  /*00c0*/  ULEA UR4, UR6, UR4, 0x18 ;  /* 0x0000000406047291 */ /* 0x000fc8000f8ec0ff */
[----:B0-----:R-:W-:Y:S02]  /*00d0*/  LEA R19, R2, UR5, 0x2 ;  /* 0x0000000502137c11 */ /* 0x001fe4000f8e10ff */
[C---:B----4-:R-:W-:Y:S02]  /*00e0*/  LOP3.LUT R16, R3.reuse, 0x7, RZ, 0xc0, !PT ;  /* 0x0000000703107812 */ /* 0x050fe400078ec0ff */
[----:B------:R-:W-:Y:S01]  /*00f0*/  LOP3.LUT R7, R3, 0x7ffffff0, RZ, 0xc0, !PT ;  /* 0x7ffffff003077812 */ /* 0x000fe200078ec0ff */
[----:B------:R-:W-:Y:S01]  /*0100*/  VIADD R5, R19, 0x80 ;  /* 0x0000008013057836 */ /* 0x000fe20000000000 */
[----:B------:R-:W-:Y:S02]  /*0110*/  IADD3 R4, PT, PT, R16, -0x1, RZ ;  /* 0xffffffff10047810 */ /* 0x000fe40007ffe0ff */
[----:B--2---:R-:W-:Y:S01]  /*0120*/  LEA R21, R0, UR4, 0x4 ;  /* 0x0000000400157c11 */ /* 0x004fe2000f8e20ff */
[C---:B-----5:R-:W-:Y:S01]  /*0130*/  IMAD R23, R3.reuse, UR7, R0 ;  /* 0x0000000703177c24 */ /* 0x060fe2000f8e0200 */
[----:B------:R-:W-:Y:S01]  /*0140*/  ISETP.GE.U32.AND P2, PT, R4, 0x3, PT ;  /* 0x000000030400780c */ /* 0x000fe20003f46070 */
[----:B------:R-:W-:Y:S01]  /*0150*/  UMOV UR4, URZ ;  /* 0x000000ff00047c82 */ /* 0x000fe20008000000 */
[----:B------:R-:W-:-:S02]  /*0160*/  LOP3.LUT R17, R3, 0xf, RZ, 0xc0, !PT ;  /* 0x0000000f03117812 */ /* 0x000fc400078ec0ff */
[C---:B------:R-:W-:Y:S02]  /*0170*/  LOP3.LUT R6, R3.reuse, 0x3, RZ, 0xc0, !PT ;  /* 0x0000000303067812 */ /* 0x040fe400078ec0ff */
[----:B------:R-:W-:Y:S01]  /*0180*/  LEA R20, R2, R21, 0x2 ;  /* 0x0000001502147211 */ /* 0x000fe200078e10ff */
[----:B---3--:R-:W-:Y:S01]  /*0190*/  IMAD R22, R3, UR10, R2 ;  /* 0x0000000a03167c24 */ /* 0x008fe2000f8e0202 */
[----:B------:R-:W-:Y:S02]  /*01a0*/  IADD3 R3, PT, PT, -R7, RZ, RZ ;  /* 0x000000ff07037210 */ /* 0x000fe40007ffe1ff */
[----:B------:R-:W-:Y:S02]  /*01b0*/  IADD3 R4, PT, PT, R21, 0x20, RZ ;  /* 0x0000002015047810 */ /* 0x000fe40007ffe0ff */
[----:B------:R-:W-:-:S07]  /*01c0*/  LEA R18, R0, R19, 0x4 ;  /* 0x0000001300127211 */ /* 0x000fce00078e20ff */
.L_x_5:
[----:B------:R-:W-:Y:S01]  /*01d0*/  IADD3 R12, PT, PT, R2, UR4, RZ ;  /* 0x00000004020c7c10 */ /* 0x000fe2000fffe0ff */
[----:B0-----:R-:W0:Y:S01]  /*01e0*/  LDCU UR5, c[0x0][0x398] ;  /* 0x00007300ff0577ac */ /* 0x001e220008000800 */
[----:B------:R-:W-:Y:S02]  /*01f0*/  IADD3 R15, PT, PT, R0, UR4, RZ ;  /* 0x00000004000f7c10 */ /* 0x000fe4000fffe0ff */
[----:B------:R-:W-:Y:S02]  /*0200*/  ISETP.GT.U32.AND P1, PT, R12, 0xc7, PT ;  /* 0x000000c70c00780c */ /* 0x000fe40003f24070 */
[----:B------:R-:W-:Y:S02]  /*0210*/  ISETP.GT.U32.AND P0, PT, R15, 0xc7, PT ;  /* 0x000000c70f00780c */ /* 0x000fe40003f04070 */
[----:B------:R-:W-:Y:S02]  /*0220*/  ISETP.GT.OR P1, PT, R23, 0xc7, P1 ;  /* 0x000000c71700780c */ /* 0x000fe40000f24670 */
[----:B------:R-:W-:-:S11]  /*0230*/  ISETP.GT.OR P0, PT, R22, 0xc7, P0 ;  /* 0x000000c71600780c */ /* 0x000fd60000704670 */
[----:B------:R-:W1:Y:S01]  /*0240*/  @!P1 LDC.64 R10, c[0x0][0x380] ;  /* 0x0000e000ff0a9b82 */ /* 0x000e620000000a00 */
[----:B------:R-:W-:Y:S02]  /*0250*/  @!P1 IMAD R13, R23, 0xc8, R12 ;  /* 0x000000c8170d9824 */ /* 0x000fe400078e020c */
[----:B------:R-:W-:-:S05]  /*0260*/  @!P0 IMAD R15, R15, 0xc8, R22 ;  /* 0x000000c80f0f8824 */ /* 0x000fca00078e0216 */
[----:B------:R-:W2:Y:S01]  /*0270*/  @!P0 LDC.64 R8, c[0x0][0x388] ;  /* 0x0000e200ff088b82 */ /* 0x000ea20000000a00 */
[----:B-1----:R-:W-:Y:S01]  /*0280*/  @!P1 IMAD.WIDE.U32 R10, R13, 0x4, R10 ;  /* 0x000000040d0a9825 */ /* 0x002fe200078e000a */
[----:B------:R-:W-:-:S06]  /*0290*/  MOV R13, RZ ;  /* 0x000000ff000d7202 */ /* 0x000fcc0000000f00 */
[----:B------:R-:W3:Y:S01]  /*02a0*/  @!P1 LDG.E R13, desc[UR8][R10.64] ;  /* 0x000000080a0d9981 */ /* 0x000ee2000c1e1900 */
[----:B--2---:R-:W-:Y:S01]  /*02b0*/  @!P0 IMAD.WIDE.U32 R8, R15, 0x4, R8 ;  /* 0x000000040f088825 */ /* 0x004fe200078e0008 */
[----:B------:R-:W-:-:S06]  /*02c0*/  MOV R15, RZ ;  /* 0x000000ff000f7202 */ /* 0x000fcc0000000f00 */
[----:B------:R-:W2:Y:S01]  /*02d0*/  @!P0 LDG.E R15, desc[UR8][R8.64] ;  /* 0x00000008080f8981 */ /* 0x000ea2000c1e1900 */
[----:B0-----:R-:W-:-:S03]  /*02e0*/  UISETP.GE.AND UP0, UPT, UR5, 0x1, UPT ;  /* 0x000000010500788c */ /* 0x001fc6000bf06270 */
[----:B---3--:R0:W-:Y:S04]  /*02f0*/  STS [R20], R13 ;  /* 0x0000000d14007388 */ /* 0x0081e80000000800 */
[----:B--2---:R0:W-:Y:S01]  /*0300*/  STS [R18], R15 ;  /* 0x0000000f12007388 */ /* 0x0041e20000000800 */
[----:B------:R-:W-:Y:S06]  /*0310*/  BAR.SYNC.DEFER_BLOCKING 0x0 ;  /* 0x0000000000007b1d */ /* 0x000fec0000010000 */
[----:B------:R-:W-:Y:S05]  /*0320*/  BRA.U !UP0, `(.L_x_0) ;  /* 0x00000005089c7547 */ /* 0x000fea000b800000 */
[----:B------:R-:W-:Y:S01]  /*0330*/  UISETP.GE.U32.AND UP0, UPT, UR5, 0x10, UPT ;  /* 0x000000100500788c */ /* 0x000fe2000bf06070 */
[----:B------:R-:W-:-:S08]  /*0340*/  IMAD.MOV.U32 R24, RZ, RZ, RZ ;  /* 0x000000ffff187224 */ /* 0x000fd000078e00ff */
[----:B------:R-:W-:Y:S05]  /*0350*/  BRA.U !UP0, `(.L_x_1) ;  /* 0x0000000108b47547 */ /* 0x000fea000b800000 */
[----:B------:R-:W-:Y:S02]  /*0360*/  MOV R26, R5 ;  /* 0x00000005001a7202 */ /* 0x000fe40000000f00 */
[----:B------:R-:W-:Y:S02]  /*0370*/  MOV R25, R4 ;  /* 0x0000000400197202 */ /* 0x000fe40000000f00 */
[----:B------:R-:W-:-:S07]  /*0380*/  MOV R24, R3 ;  /* 0x0000000300187202 */ /* 0x000fce0000000f00 */
.L_x_2:
[----:B------:R-:W-:Y:S01]  /*0390*/  LDS R8, [R26+-0x80] ;  /* 0xffff80001a087984 */ /* 0x000fe20000000800 */
[----:B------:R-:W-:-:S03]  /*03a0*/  IADD3 R24, PT, PT, R24, 0x10, RZ ;  /* 0x0000001018187810 */ /* 0x000fc60007ffe0ff */
[----:B0-----:R-:W0:Y:S01]  /*03b0*/  LDS.128 R12, [R25+-0x20] ;  /* 0xffffe000190c7984 */ /* 0x001e220000000c00 */
[----:B------:R-:W-:-:S03]  /*03c0*/  ISETP.NE.AND P0, PT, R24, RZ, PT ;  /* 0x000000ff1800720c */ /* 0x000fc60003f05270 */
[----:B------:R-:W1:Y:S04]  /*03d0*/  LDS R10, [R26+-0x70] ;  /* 0xffff90001a0a7984 */ /* 0x000e680000000800 */
[----:B------:R-:W2:Y:S01]  /*03e0*/  LDS R9, [R26+-0x60] ;  /* 0xffffa0001a097984 */ /* 0x000ea20000000800 */
[----:B0-----:R-:W-:-:S03]  /*03f0*/  IMAD R8, R12, R8, R27 ;  /* 0x000000080c087224 */ /* 0x001fc600078e021b */
[----:B------:R-:W0:Y:S01]  /*0400*/  LDS R12, [R26+-0x50] ;  /* 0xffffb0001a0c7984 */ /* 0x000e220000000800 */
[----:B-1----:R-:W-:-:S03]  /*0410*/  IMAD R8, R10, R13, R8 ;  /* 0x0000000d0a087224 */ /* 0x002fc600078e0208 */
[----:B------:R-:W-:Y:S01]  /*0420*/  LDS R13, [R26+-0x40] ;  /* 0xffffc0001a0d7984 */ /* 0x000fe20000000800 */
[----:B--2---:R-:W-:-:S03]  /*0430*/  IMAD R14, R9, R14, R8 ;  /* 0x0000000e090e7224 */ /* 0x004fc600078e0208 */
[----:B------:R-:W1:Y:S04]  /*0440*/  LDS.128 R8, [R25+-0x10] ;  /* 0xfffff00019087984 */ /* 0x000e680000000c00 */
[----:B------:R-:W-:Y:S01]  /*0450*/  LDS R27, [R26+0x70] ;  /* 0x000070001a1b7984 */ /* 0x000fe20000000800 */
[----:B0-----:R-:W-:-:S03]  /*0460*/  IMAD R12, R12, R15, R14 ;  /* 0x0000000f0c0c7224 */ /* 0x001fc600078e020e */
[----:B------:R-:W0:Y:S04]  /*0470*/  LDS R14, [R26+-0x30] ;  /* 0xffffd0001a0e7984 */ /* 0x000e280000000800 */
[----:B------:R-:W2:Y:S01]  /*0480*/  LDS R15, [R26+-0x20] ;  /* 0xffffe0001a0f7984 */ /* 0x000ea20000000800 */
[----:B-1----:R-:W-:-:S03]  /*0490*/  IMAD R12, R8, R13, R12 ;  /* 0x0000000d080c7224 */ /* 0x002fc600078e020c */
[----:B------:R-:W1:Y:S01]  /*04a0*/  LDS R8, [R26+-0x10] ;  /* 0xfffff0001a087984 */ /* 0x000e620000000800 */
[----:B0-----:R-:W-:-:S03]  /*04b0*/  IMAD R12, R14, R9, R12 ;  /* 0x000000090e0c7224 */ /* 0x001fc600078e020c */
[----:B------:R-:W-:Y:S01]  /*04c0*/  LDS R9, [R26] ;  /* 0x000000001a097984 */ /* 0x000fe20000000800 */
[----:B--2---:R-:W-:-:S03]  /*04d0*/  IMAD R10, R15, R10, R12 ;  /* 0x0000000a0f0a7224 */ /* 0x004fc600078e020c */
[----:B------:R-:W0:Y:S01]  /*04e0*/  LDS.128 R12, [R25] ;  /* 0x00000000190c7984 */ /* 0x000e220000000c00 */
[----:B-1----:R-:W-:-:S03]  /*04f0*/  IMAD R8, R8, R11, R10 ;  /* 0x0000000b08087224 */ /* 0x002fc600078e020a */
[----:B------:R-:W1:Y:S04]  /*0500*/  LDS R10, [R26+0x10] ;  /* 0x000010001a0a7984 */ /* 0x000e680000000800 */
[----:B------:R-:W2:Y:S01]  /*0510*/  LDS R11, [R26+0x20] ;  /* 0x000020001a0b7984 */ /* 0x000ea20000000800 */
[----:B0-----:R-:W-:-:S03]  /*0520*/  IMAD R8, R12, R9, R8 ;  /* 0x000000090c087224 */ /* 0x001fc600078e0208 */
[----:B------:R-:W0:Y:S01]  /*0530*/  LDS R12, [R26+0x30] ;  /* 0x000030001a0c7984 */ /* 0x000e220000000800 */
[----:B-1----:R-:W-:-:S03]  /*0540*/  IMAD R8, R10, R13, R8 ;  /* 0x0000000d0a087224 */ /* 0x002fc600078e0208 */
[----:B------:R-:W-:Y:S01]  /*0550*/  LDS R13, [R26+0x40] ;  /* 0x000040001a0d7984 */ /* 0x000fe20000000800 */
[----:B--2---:R-:W-:-:S03]  /*0560*/  IMAD R14, R11, R14, R8 ;  /* 0x0000000e0b0e7224 */ /* 0x004fc600078e0208 */
[----:B------:R1:W2:Y:S02]  /*0570*/  LDS.128 R8, [R25+0x10] ;  /* 0x0000100019087984 */ /* 0x0002a40000000c00 */
[----:B-1----:R-:W-:Y:S02]  /*0580*/  VIADD R25, R25, 0x40 ;  /* 0x0000004019197836 */ /* 0x002fe40000000000 */
[----:B0-----:R-:W-:Y:S02]  /*0590*/  IMAD R12, R12, R15, R14 ;  /* 0x0000000f0c0c7224 */ /* 0x001fe400078e020e */
[----:B------:R-:W0:Y:S04]  /*05a0*/  LDS R14, [R26+0x50] ;  /* 0x000050001a0e7984 */ /* 0x000e280000000800 */
[----:B------:R1:W3:Y:S01]  /*05b0*/  LDS R15, [R26+0x60] ;  /* 0x000060001a0f7984 */ /* 0x0002e20000000800 */
[----:B--2---:R-:W-:Y:S01]  /*05c0*/  IMAD R8, R8, R13, R12 ;  /* 0x0000000d08087224 */ /* 0x004fe200078e020c */
[----:B-1----:R-:W-:-:S03]  /*05d0*/  IADD3 R26, PT, PT, R26, 0x100, RZ ;  /* 0x000001001a1a7810 */ /* 0x002fc60007ffe0ff */
[----:B0-----:R-:W-:-:S04]  /*05e0*/  IMAD R9, R14, R9, R8 ;  /* 0x000000090e097224 */ /* 0x001fc800078e0208 */
[----:B---3--:R-:W-:-:S04]  /*05f0*/  IMAD R10, R15, R10, R9 ;  /* 0x0000000a0f0a7224 */ /* 0x008fc800078e0209 */
[----:B------:R-:W-:Y:S01]  /*0600*/  IMAD R27, R27, R11, R10 ;  /* 0x0000000b1b1b7224 */ /* 0x000fe200078e020a */
[----:B------:R-:W-:Y:S06]  /*0610*/  @P0 BRA `(.L_x_2) ;  /* 0xfffffffc005c0947 */ /* 0x000fec000383ffff */
[----:B------:R-:W-:-:S07]  /*0620*/  MOV R24, R7 ;  /* 0x0000000700187202 */ /* 0x000fce0000000f00 */
.L_x_1:
[----:B------:R-:W-:-:S13]  /*0630*/  ISETP.NE.AND P0, PT, R17, RZ, PT ;  /* 0x000000ff1100720c */ /* 0x000fda0003f05270 */
[----:B------:R-:W-:Y:S05]  /*0640*/  @!P0 BRA `(.L_x_0) ;  /* 0x0000000000d48947 */ /* 0x000fea0003800000 */
[----:B------:R-:W-:Y:S02]  /*0650*/  IADD3 R8, PT, PT, R17, -0x1, RZ ;  /* 0xffffffff11087810 */ /* 0x000fe40007ffe0ff */
[----:B------:R-:W-:Y:S02]  /*0660*/  ISETP.NE.AND P1, PT, R16, RZ, PT ;  /* 0x000000ff1000720c */ /* 0x000fe40003f25270 */
[----:B------:R-:W-:-:S13]  /*0670*/  ISETP.GE.U32.AND P0, PT, R8, 0x7, PT ;  /* 0x000000070800780c */ /* 0x000fda0003f06070 */
[----:B------:R-:W-:Y:S05]  /*0680*/  @!P0 BRA `(.L_x_3) ;  /* 0x0000000000548947 */ /* 0x000fea0003800000 */
[C---:B------:R-:W-:Y:S02]  /*0690*/  LEA R25, R24.reuse, R19, 0x4 ;  /* 0x0000001318197211 */ /* 0x040fe400078e20ff */
[C---:B------:R-:W-:Y:S01]  /*06a0*/  LEA R26, R24.reuse, R21, 0x2 ;  /* 0x00000015181a7211 */ /* 0x040fe200078e10ff */
[----:B------:R-:W-:Y:S02]  /*06b0*/  VIADD R24, R24, 0x8 ;  /* 0x0000000818187836 */ /* 0x000fe40000000000 */
[----:B------:R-:W-:Y:S04]  /*06c0*/  LDS R12, [R25] ;  /* 0x00000000190c7984 */ /* 0x000fe80000000800 */
[----:B------:R-:W1:Y:S04]  /*06d0*/  LDS.128 R8, [R26] ;  /* 0x000000001a087984 */ /* 0x000e680000000c00 */
[----:B------:R-:W2:Y:S04]  /*06e0*/  LDS R14, [R25+0x10] ;  /* 0x00001000190e7984 */ /* 0x000ea80000000800 */
[----:B0-----:R-:W0:Y:S01]  /*06f0*/  LDS R13, [R25+0x20] ;  /* 0x00002000190d7984 */ /* 0x001e220000000800 */
[----:B-1----:R-:W-:-:S03]  /*0700*/  IMAD R12, R8, R12, R27 ;  /* 0x0000000c080c7224 */ /* 0x002fc600078e021b */
[----:B------:R-:W1:Y:S01]  /*0710*/  LDS R8, [R25+0x30] ;  /* 0x0000300019087984 */ /* 0x000e620000000800 */
[----:B--2---:R-:W-:-:S03]  /*0720*/  IMAD R12, R14, R9, R12 ;  /* 0x000000090e0c7224 */ /* 0x004fc600078e020c */
[----:B------:R-:W-:Y:S01]  /*0730*/  LDS R9, [R25+0x40] ;  /* 0x0000400019097984 */ /* 0x000fe20000000800 */
[----:B0-----:R-:W-:-:S03]  /*0740*/  IMAD R10, R13, R10, R12 ;  /* 0x0000000a0d0a7224 */ /* 0x001fc600078e020c */
[----:B------:R-:W0:Y:S04]  /*0750*/  LDS.128 R12, [R26+0x10] ;  /* 0x000010001a0c7984 */ /* 0x000e280000000c00 */
[----:B------:R-:W-:Y:S01]  /*0760*/  LDS R27, [R25+0x70] ;  /* 0x00007000191b7984 */ /* 0x000fe20000000800 */
[----:B-1----:R-:W-:-:S03]  /*0770*/  IMAD R8, R8, R11, R10 ;  /* 0x0000000b08087224 */ /* 0x002fc600078e020a */
[----:B------:R-:W1:Y:S04]  /*0780*/  LDS R10, [R25+0x50] ;  /* 0x00005000190a7984 */ /* 0x000e680000000800 */
[----:B------:R-:W2:Y:S01]  /*0790*/  LDS R11, [R25+0x60] ;  /* 0x00006000190b7984 */ /* 0x000ea20000000800 */
[----:B0-----:R-:W-:-:S04]  /*07a0*/  IMAD R8, R12, R9, R8 ;  /* 0x000000090c087224 */ /* 0x001fc800078e0208 */
[----:B-1----:R-:W-:-:S04]  /*07b0*/  IMAD R13, R10, R13, R8 ;  /* 0x0000000d0a0d7224 */ /* 0x002fc800078e0208 */
[----:B--2---:R-:W-:-:S04]  /*07c0*/  IMAD R14, R11, R14, R13 ;  /* 0x0000000e0b0e7224 */ /* 0x004fc800078e020d */
[----:B------:R-:W-:-:S07]  /*07d0*/  IMAD R27, R27, R15, R14 ;  /* 0x0000000f1b1b7224 */ /* 0x000fce00078e020e */
.L_x_3:
[----:B------:R-:W-:Y:S05]  /*07e0*/  @!P1 BRA `(.L_x_0) ;  /* 0x00000000006c9947 */ /* 0x000fea0003800000 */
[----:B------:R-:W-:Y:S01]  /*07f0*/  ISETP.NE.AND P0, PT, R6, RZ, PT ;  /* 0x000000ff0600720c */ /* 0x000fe20003f05270 */
[----:B------:R-:W-:-:S12]  /*0800*/  @!P2 BRA `(.L_x_4) ;  /* 0x000000000030a947 */ /* 0x000fd80003800000 */
[C---:B------:R-:W-:Y:S02]  /*0810*/  LEA R8, R24.reuse, R21, 0x2 ;  /* 0x0000001518087211 */ /* 0x040fe400078e10ff */
[C---:B------:R-:W-:Y:S02]  /*0820*/  LEA R12, R24.reuse, R19, 0x4 ;  /* 0x00000013180c7211 */ /* 0x040fe400078e20ff */
[----:B------:R-:W-:Y:S02]  /*0830*/  IADD3 R24, PT, PT, R24, 0x4, RZ ;  /* 0x0000000418187810 */ /* 0x000fe40007ffe0ff */
[----:B------:R-:W-:Y:S04]  /*0840*/  LDS.128 R8, [R8] ;  /* 0x0000000008087984 */ /* 0x000fe80000000c00 */
[----:B0-----:R-:W0:Y:S04]  /*0850*/  LDS R13, [R12] ;  /* 0x000000000c0d7984 */ /* 0x001e280000000800 */
[----:B------:R-:W1:Y:S04]  /*0860*/  LDS R15, [R12+0x10] ;  /* 0x000010000c0f7984 */ /* 0x000e680000000800 */
[----:B------:R-:W2:Y:S04]  /*0870*/  LDS R25, [R12+0x20] ;  /* 0x000020000c197984 */ /* 0x000ea80000000800 */
[----:B------:R-:W3:Y:S01]  /*0880*/  LDS R26, [R12+0x30] ;  /* 0x000030000c1a7984 */ /* 0x000ee20000000800 */
[----:B0-----:R-:W-:-:S04]  /*0890*/  IMAD R14, R8, R13, R27 ;  /* 0x0000000d080e7224 */ /* 0x001fc800078e021b */
[----:B-1----:R-:W-:-:S04]  /*08a0*/  IMAD R9, R15, R9, R14 ;  /* 0x000000090f097224 */ /* 0x002fc800078e020e */
[----:B--2---:R-:W-:-:S04]  /*08b0*/  IMAD R10, R25, R10, R9 ;  /* 0x0000000a190a7224 */ /* 0x004fc800078e0209 */
[----:B---3--:R-:W-:-:S07]  /*08c0*/  IMAD R27, R26, R11, R10 ;  /* 0x0000000b1a1b7224 */ /* 0x008fce00078e020a */
.L_x_4:
[----:B------:R-:W-:Y:S05]  /*08d0*/  @!P0 BRA `(.L_x_0) ;  /* 0x0000000000308947 */ /* 0x000fea0003800000 */
[C---:B------:R-:W-:Y:S02]  /*08e0*/  LEA R8, R24.reuse, R21, 0x2 ;  /* 0x0000001518087211 */ /* 0x040fe400078e10ff */
[----:B0-----:R-:W-:Y:S02]  /*08f0*/  LEA R13, R24, R19, 0x4 ;  /* 0x00000013180d7211 */ /* 0x001fe400078e20ff */
[----:B------:R-:W-:Y:S02]  /*0900*/  ISETP.NE.AND P0, PT, R6, 0x1, PT ;  /* 0x000000010600780c */ /* 0x000fe40003f05270 */
[----:B------:R-:W-:Y:S04]  /*0910*/  LDS.128 R8, [R8] ;  /* 0x0000000008087984 */ /* 0x000fe80000000c00 */
[----:B------:R-:W0:Y:S02]  /*0920*/  LDS R12, [R13] ;  /* 0x000000000d0c7984 */ /* 0x000e240000000800 */
[----:B0-----:R-:W-:-:S05]  /*0930*/  IMAD R27, R8, R12, R27 ;  /* 0x0000000c081b7224 */ /* 0x001fca00078e021b */
[----:B------:R-:W-:Y:S05]  /*0940*/  @!P0 BRA `(.L_x_0) ;  /* 0x0000000000148947 */ /* 0x000fea0003800000 */
[----:B------:R-:W-:Y:S01]  /*0950*/  ISETP.NE.AND P0, PT, R6, 0x2, PT ;  /* 0x000000020600780c */ /* 0x000fe20003f05270 */
[----:B------:R-:W0:-:S12]  /*0960*/  LDS R8, [R13+0x10] ;  /* 0x000010000d087984 */ /* 0x000e180000000800 */
[----:B------:R-:W1:Y:S01]  /*0970*/  @P0 LDS R11, [R13+0x20] ;  /* 0x000020000d0b0984 */ /* 0x000e620000000800 */
[----:B0-----:R-:W-:-:S04]  /*0980*/  IMAD R27, R8, R9, R27 ;  /* 0x00000009081b7224 */ /* 0x001fc800078e021b */
[----:B-1----:R-:W-:-:S07]  /*0990*/  @P0 IMAD R27, R11, R10, R27 ;  /* 0x0000000a0b1b0224 */ /* 0x002fce00078e021b */
.L_x_0:
[----:B------:R-:W-:Y:S01]  /*09a0*/  BAR.SYNC.DEFER_BLOCKING 0x0 ;  /* 0x0000000000007b1d */ /* 0x000fe20000010000 */
[----:B------:R-:W-:-:S04]  /*09b0*/  UIADD3 UR4, UPT, UPT, UR4, UR5, URZ ;  /* 0x0000000504047290 */ /* 0x000fc8000fffe0ff */
[----:B------:R-:W-:-:S09]  /*09c0*/  UISETP.GE.AND UP0, UPT, UR4, 0xc8, UPT ;  /* 0x000000c80400788c */ /* 0x000fd2000bf06270 */
[----:B------:R-:W-:Y:S05]  /*09d0*/  BRA.U !UP0, `(.L_x_5) ;  /* 0xfffffff508fc7547 */ /* 0x000fea000b83ffff */
[----:B------:R-:W-:-:S04]  /*09e0*/  VIMNMX R0, PT, PT, R23, R22, !PT ;  /* 0x0000001617007248 */ /* 0x000fc80007fe0100 */
[----:B------:R-:W-:-:S13]  /*09f0*/  ISETP.GT.AND P0, PT, R0, 0xc7, PT ;  /* 0x000000c70000780c */ /* 0x000fda0003f04270 */
[----:B------:R-:W-:Y:S05]  /*0a00*/  @P0 EXIT ;  /* 0x000000000000094d */ /* 0x000fea0003800000 */
[----:B------:R-:W1:Y:S01]  /*0a10*/  LDC.64 R2, c[0x0][0x390] ;  /* 0x0000e400ff027b82 */ /* 0x000e620000000a00 */
[----:B------:R-:W-:-:S04]  /*0a20*/  IMAD R23, R23, 0xc8, R22 ;  /* 0x000000c817177824 */ /* 0x000fc800078e0216 */
[----:B-1----:R-:W-:-:S05]  /*0a30*/  IMAD.WIDE R2, R23, 0x4, R2 ;  /* 0x0000000417027825 */ /* 0x002fca00078e0202 */
[----:B------:R-:W-:Y:S01]  /*0a40*/  STG.E desc[UR8][R2.64], R27 ;  /* 0x0000001b02007986 */ /* 0x000fe2000c101908 */
[----:B------:R-:W-:Y:S05]  /*0a50*/  EXIT ;  /* 0x000000000000794d */ /* 0x000fea0003800000 */
.L_x_6:
[----:B------:R-:W-:-:S00]  /*0a60*/  BRA `(.L_x_6) ;  /* 0xfffffffc00fc7947 */ /* 0x000fc0000383ffff */
[----:B------:R-:W-:-:S00]  /*0a70*/  NOP ;  /* 0x0000000000007918 */ /* 0x000fc00000000000 */
        /* <DEDUP_REMOVED lines=8> */
.L_x_7:


//--------------------- .nv.shared._Z14matrixMulTiledPiS_S_i --------------------------
	.section	.nv.shared._Z14matrixMulTiledPiS_S_i,"aw",@nobits
	.sectionflags	@""
	.align	4
.nv.shared._Z14matrixMulTiledPiS_S_i:
	.zero		1152


//--------------------- .nv.shared.reserved.0     --------------------------
	.section	.nv.shared.reserved.0,"aw",@nobits
	.weak		__nv_reservedSMEM_offset_0_alias
	.size		__nv_reservedSMEM_offset_0_alias, 0, 64
	.other		__nv_reservedSMEM_offset_0_alias,@"STO_CUDA_RESERVED_SHARED STV_DEFAULT"
__nv_reservedSMEM_offset_0_alias:
	.zero		0
	.zero		64


//--------------------- .nv.constant0._Z14matrixMulTiledPiS_S_i --------------------------
	.section	.nv.constant0._Z14matrixMulTiledPiS_S_i,"a",@progbits
	.sectionflags	@""
	.align	4
.nv.constant0._Z14matrixMulTiledPiS_S_i:
	.zero		924


//--------------------- SYMBOLS --------------------------

	.type		.nv.reservedSmem.offset0,@object
	.size		.nv.reservedSmem.offset0,0x4
	.type		.nv.reservedSmem.cap,@object
	.size		.nv.reservedSmem.cap,0x4
